	.headerflags	@"EF_CUDA_TEXMODE_UNIFIED EF_CUDA_64BIT_ADDRESS EF_CUDA_ACCELERATORS EF_CUDA_SM90 EF_CUDA_VIRTUAL_SM(EF_CUDA_SM90)"
	.elftype	@"ET_EXEC"


//--------------------- .nv.info                  --------------------------
	.section	.nv.info,"",@"SHT_CUDA_INFO"
	.align	4


	//----- nvinfo : EIATTR_REGCOUNT
	.align		4
        /*0000*/ 	.byte	0x04, 0x2f
        /*0002*/ 	.short	(.L_3 - .L_2)
	.align		4
.L_2:
        /*0004*/ 	.word	index@(triton_poi_fused__native_batch_norm_legit_no_training_9)
        /*0008*/ 	.word	0x00000011


	//----- nvinfo : EIATTR_MIN_STACK_SIZE
	.align		4
.L_3:
        /*000c*/ 	.byte	0x04, 0x12
        /*000e*/ 	.short	(.L_5 - .L_4)
	.align		4
.L_4:
        /*0010*/ 	.word	index@(triton_poi_fused__native_batch_norm_legit_no_training_9)
        /*0014*/ 	.word	0x00000000


	//----- nvinfo : EIATTR_FRAME_SIZE
	.align		4
.L_5:
        /*0018*/ 	.byte	0x04, 0x11
        /*001a*/ 	.short	(.L_7 - .L_6)
	.align		4
.L_6:
        /*001c*/ 	.word	index@(triton_poi_fused__native_batch_norm_legit_no_training_9)
        /*0020*/ 	.word	0x00000000


	//----- nvinfo : EIATTR_MIN_STACK_SIZE
	.align		4
.L_7:
        /*0024*/ 	.byte	0x04, 0x12
        /*0026*/ 	.short	(.L_9 - .L_8)
	.align		4
.L_8:
        /*0028*/ 	.word	index@(triton_poi_fused__native_batch_norm_legit_no_training_9)
        /*002c*/ 	.word	0x00000000
.L_9:


//--------------------- .nv.info.triton_poi_fused__native_batch_norm_legit_no_training_9 --------------------------
	.section	.nv.info.triton_poi_fused__native_batch_norm_legit_no_training_9,"",@"SHT_CUDA_INFO"
	.sectionflags	@""
	.align	4


	//----- nvinfo : EIATTR_CUDA_API_VERSION
	.align		4
        /*0000*/ 	.byte	0x04, 0x37
        /*0002*/ 	.short	(.L_11 - .L_10)
.L_10:
        /*0004*/ 	.word	0x0000007c


	//----- nvinfo : EIATTR_KPARAM_INFO
	.align		4
.L_11:
        /*0008*/ 	.byte	0x04, 0x17
        /*000a*/ 	.short	(.L_13 - .L_12)
.L_12:
        /*000c*/ 	.word	0x00000000
        /*0010*/ 	.short	0x0006
        /*0012*/ 	.short	0x0030
        /*0014*/ 	.byte	0x00, 0xf0, 0x11, 0x00


	//----- nvinfo : EIATTR_KPARAM_INFO
	.align		4
.L_13:
        /*0018*/ 	.byte	0x04, 0x17
        /*001a*/ 	.short	(.L_15 - .L_14)
.L_14:
        /*001c*/ 	.word	0x00000000
        /*0020*/ 	.short	0x0005
        /*0022*/ 	.short	0x0028
        /*0024*/ 	.byte	0x00, 0xf4, 0x21, 0x00


	//----- nvinfo : EIATTR_KPARAM_INFO
	.align		4
.L_15:
        /*0028*/ 	.byte	0x04, 0x17
        /*002a*/ 	.short	(.L_17 - .L_16)
.L_16:
        /*002c*/ 	.word	0x00000000
        /*0030*/ 	.short	0x0004
        /*0032*/ 	.short	0x0020
        /*0034*/ 	.byte	0x00, 0xf4, 0x21, 0x00


	//----- nvinfo : EIATTR_KPARAM_INFO
	.align		4
.L_17:
        /*0038*/ 	.byte	0x04, 0x17
        /*003a*/ 	.short	(.L_19 - .L_18)
.L_18:
        /*003c*/ 	.word	0x00000000
        /*0040*/ 	.short	0x0003
        /*0042*/ 	.short	0x0018
        /*0044*/ 	.byte	0x00, 0xf4, 0x21, 0x00


	//----- nvinfo : EIATTR_KPARAM_INFO
	.align		4
.L_19:
        /*0048*/ 	.byte	0x04, 0x17
        /*004a*/ 	.short	(.L_21 - .L_20)
.L_20:
        /*004c*/ 	.word	0x00000000
        /*0050*/ 	.short	0x0002
        /*0052*/ 	.short	0x0010
        /*0054*/ 	.byte	0x00, 0xf4, 0x21, 0x00


	//----- nvinfo : EIATTR_KPARAM_INFO
	.align		4
.L_21:
        /*0058*/ 	.byte	0x04, 0x17
        /*005a*/ 	.short	(.L_23 - .L_22)
.L_22:
        /*005c*/ 	.word	0x00000000
        /*0060*/ 	.short	0x0001
        /*0062*/ 	.short	0x0008
        /*0064*/ 	.byte	0x00, 0xf4, 0x21, 0x00


	//----- nvinfo : EIATTR_KPARAM_INFO
	.align		4
.L_23:
        /*0068*/ 	.byte	0x04, 0x17
        /*006a*/ 	.short	(.L_25 - .L_24)
.L_24:
        /*006c*/ 	.word	0x00000000
        /*0070*/ 	.short	0x0000
        /*0072*/ 	.short	0x0000
        /*0074*/ 	.byte	0x00, 0xf4, 0x21, 0x00


	//----- nvinfo : EIATTR_SPARSE_MMA_MASK
	.align		4
.L_25:
        /*0078*/ 	.byte	0x03, 0x50
        /*007a*/ 	.short	0x0000


	//----- nvinfo : EIATTR_MAXREG_COUNT
	.align		4
        /*007c*/ 	.byte	0x03, 0x1b
        /*007e*/ 	.short	0x00ff


	//----- nvinfo : EIATTR_EXIT_INSTR_OFFSETS
	.align		4
        /*0080*/ 	.byte	0x04, 0x1c
        /*0082*/ 	.short	(.L_27 - .L_26)


	//   ....[0]....
.L_26:
        /*0084*/ 	.word	0x00000320


	//----- nvinfo : EIATTR_REQNTID
	.align		4
.L_27:
        /*0088*/ 	.byte	0x04, 0x10
        /*008a*/ 	.short	(.L_29 - .L_28)
.L_28:
        /*008c*/ 	.word	0x00000080
        /*0090*/ 	.word	0x00000001
        /*0094*/ 	.word	0x00000001


	//----- nvinfo : EIATTR_CBANK_PARAM_SIZE
	.align		4
.L_29:
        /*0098*/ 	.byte	0x03, 0x19
        /*009a*/ 	.short	0x0034


	//----- nvinfo : EIATTR_PARAM_CBANK
	.align		4
        /*009c*/ 	.byte	0x04, 0x0a
        /*009e*/ 	.short	(.L_31 - .L_30)
	.align		4
.L_30:
        /*00a0*/ 	.word	index@(.nv.constant0.triton_poi_fused__native_batch_norm_legit_no_training_9)
        /*00a4*/ 	.short	0x0210
        /*00a6*/ 	.short	0x0034


	//----- nvinfo : EIATTR_SW_WAR
	.align		4
.L_31:
        /*00a8*/ 	.byte	0x04, 0x36
        /*00aa*/ 	.short	(.L_33 - .L_32)
.L_32:
        /*00ac*/ 	.word	0x00000008
.L_33:


//--------------------- .nv.callgraph             --------------------------
	.section	.nv.callgraph,"",@"SHT_CUDA_CALLGRAPH"
	.align	4
	.sectionentsize	8
	.align		4
        /*0000*/ 	.word	0x00000000
	.align		4
        /*0004*/ 	.word	0xffffffff
	.align		4
        /*0008*/ 	.word	0x00000000
	.align		4
        /*000c*/ 	.word	0xfffffffe
	.align		4
        /*0010*/ 	.word	0x00000000
	.align		4
        /*0014*/ 	.word	0xfffffffd
	.align		4
        /*0018*/ 	.word	0x00000000
	.align		4
        /*001c*/ 	.word	0xfffffffc


//--------------------- .nv.constant4             --------------------------
	.section	.nv.constant4,"a",@progbits
	.align	8
	.align		8
.nv.constant4:
        /*0000*/ 	.dword	_$_str
	.align		8
        /*0008*/ 	.dword	_$_str_$_2


//--------------------- .text.triton_poi_fused__native_batch_norm_legit_no_training_9 --------------------------
	.section	.text.triton_poi_fused__native_batch_norm_legit_no_training_9,"ax",@progbits
	.align	128
        .global         triton_poi_fused__native_batch_norm_legit_no_training_9
        .type           triton_poi_fused__native_batch_norm_legit_no_training_9,@function
        .size           triton_poi_fused__native_batch_norm_legit_no_training_9,(.L_x_1 - triton_poi_fused__native_batch_norm_legit_no_training_9)
        .other          triton_poi_fused__native_batch_norm_legit_no_training_9,@"STO_CUDA_ENTRY STV_DEFAULT"
triton_poi_fused__native_batch_norm_legit_no_training_9:
.text.triton_poi_fused__native_batch_norm_legit_no_training_9:
[----:B------:R-:W-:Y:S01]  /*0000*/  LDC R1, c[0x0][0x28] ;  /* 0x00000a00ff017b82 */ /* 0x000fe20000000800 */
[----:B------:R-:W1:Y:S07]  /*0010*/  S2R R0, SR_TID.X ;  /* 0x0000000000007919 */ /* 0x000e6e0000002100 */
[----:B------:R-:W2:Y:S01]  /*0020*/  LDC.64 R6, c[0x0][0x220] ;  /* 0x00008800ff067b82 */ /* 0x000ea20000000a00 */
[----:B------:R-:W-:Y:S01]  /*0030*/  ULDC.64 UR4, c[0x0][0x208] ;  /* 0x0000820000047ab9 */ /* 0x000fe20000000a00 */
[----:B------:R-:W3:Y:S06]  /*0040*/  S2R R5, SR_CTAID.X ;  /* 0x0000000000057919 */ /* 0x000eec0000002500 */
[----:B------:R-:W4:Y:S08]  /*0050*/  LDC.64 R8, c[0x0][0x228] ;  /* 0x00008a00ff087b82 */ /* 0x000f300000000a00 */
[----:B------:R-:W5:Y:S01]  /*0060*/  LDC.64 R10, c[0x0][0x230] ;  /* 0x00008c00ff0a7b82 */ /* 0x000f620000000a00 */
[----:B-1----:R-:W-:-:S02]  /*0070*/  SHF.L.U32 R0, R0, 0x1, RZ ;  /* 0x0000000100007819 */ /* 0x002fc400000006ff */
[----:B---3--:R-:W-:Y:S02]  /*0080*/  SHF.R.S32.HI R3, RZ, 0x17, R5 ;  /* 0x00000017ff037819 */ /* 0x008fe40000011405 */
[----:B------:R-:W-:Y:S02]  /*0090*/  LOP3.LUT R0, R0, 0xfe, RZ, 0xc0, !PT ;  /* 0x000000fe00007812 */ /* 0x000fe400078ec0ff */
[----:B------:R-:W-:Y:S02]  /*00a0*/  SGXT R3, R3, 0x1 ;  /* 0x000000010303781a */ /* 0x000fe40000000200 */
[----:B------:R-:W-:-:S04]  /*00b0*/  LEA R0, R5, R0, 0x8 ;  /* 0x0000000005007211 */ /* 0x000fc800078e40ff */
[----:B------:R-:W-:-:S04]  /*00c0*/  LEA.HI R3, R3, R0, RZ, 0xa ;  /* 0x0000000003037211 */ /* 0x000fc800078f50ff */
[----:B------:R-:W-:-:S05]  /*00d0*/  SHF.R.S32.HI R3, RZ, 0xa, R3 ;  /* 0x0000000aff037819 */ /* 0x000fca0000011403 */
[----:B------:R-:W-:-:S05]  /*00e0*/  IMAD.HI R2, R3, 0x2aaaaaab, RZ ;  /* 0x2aaaaaab03027827 */ /* 0x000fca00078e02ff */
[----:B------:R-:W-:-:S04]  /*00f0*/  SHF.R.U32.HI R5, RZ, 0x1, R2 ;  /* 0x00000001ff057819 */ /* 0x000fc80000011602 */
[----:B------:R-:W-:Y:S02]  /*0100*/  LEA.HI R2, R2, R5, RZ, 0x1 ;  /* 0x0000000502027211 */ /* 0x000fe400078f08ff */
[----:B------:R-:W1:Y:S03]  /*0110*/  LDC.64 R4, c[0x0][0x218] ;  /* 0x00008600ff047b82 */ /* 0x000e660000000a00 */
[----:B------:R-:W-:-:S04]  /*0120*/  IMAD R13, R2, -0xc, R3 ;  /* 0xfffffff4020d7824 */ /* 0x000fc800078e0203 */
[C---:B--2---:R-:W-:Y:S01]  /*0130*/  IMAD.WIDE R6, R13.reuse, 0x4, R6 ;  /* 0x000000040d067825 */ /* 0x044fe200078e0206 */
[----:B------:R-:W2:Y:S05]  /*0140*/  LDC.64 R2, c[0x0][0x210] ;  /* 0x00008400ff027b82 */ /* 0x000eaa0000000a00 */
[----:B------:R-:W3:Y:S01]  /*0150*/  LDG.E.EL R6, desc[UR4][R6.64] ;  /* 0x0000000406067981 */ /* 0x000ee2000c2e1900 */
[----:B----4-:R-:W-:-:S04]  /*0160*/  IMAD.WIDE R8, R13, 0x4, R8 ;  /* 0x000000040d087825 */ /* 0x010fc800078e0208 */
[C---:B-----5:R-:W-:Y:S02]  /*0170*/  IMAD.WIDE R10, R13.reuse, 0x4, R10 ;  /* 0x000000040d0a7825 */ /* 0x060fe400078e020a */
[----:B------:R-:W4:Y:S02]  /*0180*/  LDG.E.EL R8, desc[UR4][R8.64] ;  /* 0x0000000408087981 */ /* 0x000f24000c2e1900 */
[----:B-1----:R-:W-:Y:S02]  /*0190*/  IMAD.WIDE R4, R13, 0x4, R4 ;  /* 0x000000040d047825 */ /* 0x002fe400078e0204 */
[----:B------:R-:W4:Y:S04]  /*01a0*/  LDG.E.EL R11, desc[UR4][R10.64] ;  /* 0x000000040a0b7981 */ /* 0x000f28000c2e1900 */
[----:B------:R1:W5:Y:S01]  /*01b0*/  LDG.E.EL R12, desc[UR4][R4.64] ;  /* 0x00000004040c7981 */ /* 0x000362000c2e1900 */
[----:B--2---:R-:W-:-:S06]  /*01c0*/  IMAD.WIDE R2, R0, 0x4, R2 ;  /* 0x0000000400027825 */ /* 0x004fcc00078e0202 */
[----:B------:R-:W5:Y:S01]  /*01d0*/  LDG.E.64 R2, desc[UR4][R2.64] ;  /* 0x0000000402027981 */ /* 0x000f62000c1e1b00 */
[----:B------:R-:W-:Y:S01]  /*01e0*/  HFMA2.MMA R14, -RZ, RZ, 1.625, 0 ;  /* 0x3e800000ff0e7435 */ /* 0x000fe200000001ff */
[----:B-1----:R-:W1:Y:S02]  /*01f0*/  LDC.64 R4, c[0x0][0x238] ;  /* 0x00008e00ff047b82 */ /* 0x002e640000000a00 */
[----:B-1----:R-:W-:-:S04]  /*0200*/  IMAD.WIDE R4, R0, 0x4, R4 ;  /* 0x0000000400047825 */ /* 0x002fc800078e0204 */
[----:B---3--:R-:W-:-:S04]  /*0210*/  FADD R6, R6, 9.9999997473787516356e-06 ;  /* 0x3727c5ac06067421 */ /* 0x008fc80000000000 */
[----:B------:R-:W1:Y:S02]  /*0220*/  MUFU.SQRT R7, R6 ;  /* 0x0000000600077308 */ /* 0x000e640000002000 */
[C---:B-1----:R-:W-:Y:S02]  /*0230*/  FSETP.GT.AND P0, PT, R7.reuse, 8.50705917302346158658e+37, PT ;  /* 0x7e8000000700780b */ /* 0x042fe40003f04000 */
[----:B------:R-:W-:-:S11]  /*0240*/  FSETP.GEU.AND P1, PT, R7, 1.175494350822287508e-38, PT ;  /* 0x008000000700780b */ /* 0x000fd60003f2e000 */
[----:B------:R-:W-:-:S04]  /*0250*/  @P0 FMUL R7, R7, 0.25 ;  /* 0x3e80000007070820 */ /* 0x000fc80000400000 */
[----:B------:R-:W-:-:S06]  /*0260*/  @!P1 FMUL R7, R7, 16777216 ;  /* 0x4b80000007079820 */ /* 0x000fcc0000400000 */
[----:B------:R-:W1:Y:S01]  /*0270*/  MUFU.RCP R7, R7 ;  /* 0x0000000700077308 */ /* 0x000e620000001000 */
[----:B------:R-:W-:Y:S01]  /*0280*/  FSEL R14, R14, 1, P0 ;  /* 0x3f8000000e0e7808 */ /* 0x000fe20000000000 */
[----:B-----5:R-:W-:-:S04]  /*0290*/  FADD R2, R2, -R12 ;  /* 0x8000000c02027221 */ /* 0x020fc80000000000 */
[----:B------:R-:W-:Y:S01]  /*02a0*/  @!P1 FMUL R14, R14, 16777216 ;  /* 0x4b8000000e0e9820 */ /* 0x000fe20000400000 */
[----:B------:R-:W-:-:S03]  /*02b0*/  FADD R3, R3, -R12 ;  /* 0x8000000c03037221 */ /* 0x000fc60000000000 */
[----:B-1----:R-:W-:-:S04]  /*02c0*/  FMUL R14, R7, R14 ;  /* 0x0000000e070e7220 */ /* 0x002fc80000400000 */
[-C--:B------:R-:W-:Y:S01]  /*02d0*/  FMUL R2, R2, R14.reuse ;  /* 0x0000000e02027220 */ /* 0x080fe20000400000 */
[----:B------:R-:W-:-:S03]  /*02e0*/  FMUL R14, R3, R14 ;  /* 0x0000000e030e7220 */ /* 0x000fc60000400000 */
[C-C-:B----4-:R-:W-:Y:S01]  /*02f0*/  FFMA R2, R8.reuse, R2, R11.reuse ;  /* 0x0000000208027223 */ /* 0x150fe2000000000b */
[----:B------:R-:W-:-:S05]  /*0300*/  FFMA R3, R8, R14, R11 ;  /* 0x0000000e08037223 */ /* 0x000fca000000000b */
[----:B------:R-:W-:Y:S01]  /*0310*/  STG.E.64 desc[UR4][R4.64], R2 ;  /* 0x0000000204007986 */ /* 0x000fe2000c101b04 */
[----:B------:R-:W-:Y:S05]  /*0320*/  EXIT ;  /* 0x000000000000794d */ /* 0x000fea0003800000 */
.L_x_0:
[----:B------:R-:W-:-:S00]  /*0330*/  BRA `(.L_x_0) ;  /* 0xfffffffc00fc7947 */ /* 0x000fc0000383ffff */
[----:B------:R-:W-:-:S00]  /*0340*/  NOP ;  /* 0x0000000000007918 */ /* 0x000fc00000000000 */
        /* <DEDUP_REMOVED lines=11> */
.L_x_1:


//--------------------- .nv.global.init           --------------------------
	.section	.nv.global.init,"aw",@progbits
.nv.global.init:
	.type		_$_str,@object
	.size		_$_str,(_$_str_$_2 - _$_str)
_$_str:
        /*0000*/ 	.byte	0x5f, 0x5f, 0x43, 0x55, 0x44, 0x41, 0x5f, 0x46, 0x54, 0x5a, 0x00
	.type		_$_str_$_2,@object
	.size		_$_str_$_2,(.L_1 - _$_str_$_2)
_$_str_$_2:
        /*000b*/ 	.byte	0x5f, 0x5f, 0x43, 0x55, 0x44, 0x41, 0x5f, 0x50, 0x52, 0x45, 0x43, 0x5f, 0x53, 0x51, 0x52, 0x54
        /*001b*/ 	.byte	0x00
.L_1:


//--------------------- .nv.constant0.triton_poi_fused__native_batch_norm_legit_no_training_9 --------------------------
	.section	.nv.constant0.triton_poi_fused__native_batch_norm_legit_no_training_9,"a",@progbits
	.sectionflags	@""
	.align	4
.nv.constant0.triton_poi_fused__native_batch_norm_legit_no_training_9:
	.zero		580
